	.headerflags	@"EF_CUDA_TEXMODE_UNIFIED EF_CUDA_64BIT_ADDRESS EF_CUDA_ACCELERATORS EF_CUDA_SM90 EF_CUDA_VIRTUAL_SM(EF_CUDA_SM90)"
	.elftype	@"ET_EXEC"


//--------------------- .nv.info                  --------------------------
	.section	.nv.info,"",@"SHT_CUDA_INFO"
	.align	4


	//----- nvinfo : EIATTR_REGCOUNT
	.align		4
        /*0000*/ 	.byte	0x04, 0x2f
        /*0002*/ 	.short	(.L_3 - .L_2)
	.align		4
.L_2:
        /*0004*/ 	.word	index@(triton_per_fused__weight_norm_interface_13)
        /*0008*/ 	.word	0x0000000f


	//----- nvinfo : EIATTR_MIN_STACK_SIZE
	.align		4
.L_3:
        /*000c*/ 	.byte	0x04, 0x12
        /*000e*/ 	.short	(.L_5 - .L_4)
	.align		4
.L_4:
        /*0010*/ 	.word	index@(triton_per_fused__weight_norm_interface_13)
        /*0014*/ 	.word	0x00000000


	//----- nvinfo : EIATTR_FRAME_SIZE
	.align		4
.L_5:
        /*0018*/ 	.byte	0x04, 0x11
        /*001a*/ 	.short	(.L_7 - .L_6)
	.align		4
.L_6:
        /*001c*/ 	.word	index@(triton_per_fused__weight_norm_interface_13)
        /*0020*/ 	.word	0x00000000


	//----- nvinfo : EIATTR_MIN_STACK_SIZE
	.align		4
.L_7:
        /*0024*/ 	.byte	0x04, 0x12
        /*0026*/ 	.short	(.L_9 - .L_8)
	.align		4
.L_8:
        /*0028*/ 	.word	index@(triton_per_fused__weight_norm_interface_13)
        /*002c*/ 	.word	0x00000000
.L_9:


//--------------------- .nv.info.triton_per_fused__weight_norm_interface_13 --------------------------
	.section	.nv.info.triton_per_fused__weight_norm_interface_13,"",@"SHT_CUDA_INFO"
	.sectionflags	@""
	.align	4


	//----- nvinfo : EIATTR_CUDA_API_VERSION
	.align		4
        /*0000*/ 	.byte	0x04, 0x37
        /*0002*/ 	.short	(.L_11 - .L_10)
.L_10:
        /*0004*/ 	.word	0x0000007c


	//----- nvinfo : EIATTR_KPARAM_INFO
	.align		4
.L_11:
        /*0008*/ 	.byte	0x04, 0x17
        /*000a*/ 	.short	(.L_13 - .L_12)
.L_12:
        /*000c*/ 	.word	0x00000000
        /*0010*/ 	.short	0x0003
        /*0012*/ 	.short	0x0014
        /*0014*/ 	.byte	0x00, 0xf0, 0x11, 0x00


	//----- nvinfo : EIATTR_KPARAM_INFO
	.align		4
.L_13:
        /*0018*/ 	.byte	0x04, 0x17
        /*001a*/ 	.short	(.L_15 - .L_14)
.L_14:
        /*001c*/ 	.word	0x00000000
        /*0020*/ 	.short	0x0002
        /*0022*/ 	.short	0x0010
        /*0024*/ 	.byte	0x00, 0xf0, 0x11, 0x00


	//----- nvinfo : EIATTR_KPARAM_INFO
	.align		4
.L_15:
        /*0028*/ 	.byte	0x04, 0x17
        /*002a*/ 	.short	(.L_17 - .L_16)
.L_16:
        /*002c*/ 	.word	0x00000000
        /*0030*/ 	.short	0x0001
        /*0032*/ 	.short	0x0008
        /*0034*/ 	.byte	0x00, 0xf4, 0x21, 0x00


	//----- nvinfo : EIATTR_KPARAM_INFO
	.align		4
.L_17:
        /*0038*/ 	.byte	0x04, 0x17
        /*003a*/ 	.short	(.L_19 - .L_18)
.L_18:
        /*003c*/ 	.word	0x00000000
        /*0040*/ 	.short	0x0000
        /*0042*/ 	.short	0x0000
        /*0044*/ 	.byte	0x00, 0xf4, 0x21, 0x00


	//----- nvinfo : EIATTR_SPARSE_MMA_MASK
	.align		4
.L_19:
        /*0048*/ 	.byte	0x03, 0x50
        /*004a*/ 	.short	0x0000


	//----- nvinfo : EIATTR_MAXREG_COUNT
	.align		4
        /*004c*/ 	.byte	0x03, 0x1b
        /*004e*/ 	.short	0x00ff


	//----- nvinfo : EIATTR_COOP_GROUP_MASK_REGIDS
	.align		4
        /*0050*/ 	.byte	0x04, 0x29
        /*0052*/ 	.short	(.L_21 - .L_20)


	//   ....[0]....
.L_20:
        /*0054*/ 	.word	0xffffffff


	//   ....[1]....
        /*0058*/ 	.word	0xffffffff


	//   ....[2]....
        /*005c*/ 	.word	0xffffffff


	//   ....[3]....
        /*0060*/ 	.word	0xffffffff


	//   ....[4]....
        /*0064*/ 	.word	0xffffffff


	//   ....[5]....
        /*0068*/ 	.word	0xffffffff


	//   ....[6]....
        /*006c*/ 	.word	0xffffffff


	//   ....[7]....
        /*0070*/ 	.word	0xffffffff


	//----- nvinfo : EIATTR_COOP_GROUP_INSTR_OFFSETS
	.align		4
.L_21:
        /*0074*/ 	.byte	0x04, 0x28
        /*0076*/ 	.short	(.L_23 - .L_22)


	//   ....[0]....
.L_22:
        /*0078*/ 	.word	0x000001b0


	//   ....[1]....
        /*007c*/ 	.word	0x000001d0


	//   ....[2]....
        /*0080*/ 	.word	0x00000200


	//   ....[3]....
        /*0084*/ 	.word	0x00000230


	//   ....[4]....
        /*0088*/ 	.word	0x00000250


	//   ....[5]....
        /*008c*/ 	.word	0x000002c0


	//   ....[6]....
        /*0090*/ 	.word	0x000002e0


	//   ....[7]....
        /*0094*/ 	.word	0x00000300


	//----- nvinfo : EIATTR_EXIT_INSTR_OFFSETS
	.align		4
.L_23:
        /*0098*/ 	.byte	0x04, 0x1c
        /*009a*/ 	.short	(.L_25 - .L_24)


	//   ....[0]....
.L_24:
        /*009c*/ 	.word	0x00000390


	//   ....[1]....
        /*00a0*/ 	.word	0x000003d0


	//----- nvinfo : EIATTR_REQNTID
	.align		4
.L_25:
        /*00a4*/ 	.byte	0x04, 0x10
        /*00a6*/ 	.short	(.L_27 - .L_26)
.L_26:
        /*00a8*/ 	.word	0x00000100
        /*00ac*/ 	.word	0x00000001
        /*00b0*/ 	.word	0x00000001


	//----- nvinfo : EIATTR_CBANK_PARAM_SIZE
	.align		4
.L_27:
        /*00b4*/ 	.byte	0x03, 0x19
        /*00b6*/ 	.short	0x0018


	//----- nvinfo : EIATTR_PARAM_CBANK
	.align		4
        /*00b8*/ 	.byte	0x04, 0x0a
        /*00ba*/ 	.short	(.L_29 - .L_28)
	.align		4
.L_28:
        /*00bc*/ 	.word	index@(.nv.constant0.triton_per_fused__weight_norm_interface_13)
        /*00c0*/ 	.short	0x0210
        /*00c2*/ 	.short	0x0018


	//----- nvinfo : EIATTR_SW_WAR
	.align		4
.L_29:
        /*00c4*/ 	.byte	0x04, 0x36
        /*00c6*/ 	.short	(.L_31 - .L_30)
.L_30:
        /*00c8*/ 	.word	0x00000008
.L_31:


//--------------------- .nv.callgraph             --------------------------
	.section	.nv.callgraph,"",@"SHT_CUDA_CALLGRAPH"
	.align	4
	.sectionentsize	8
	.align		4
        /*0000*/ 	.word	0x00000000
	.align		4
        /*0004*/ 	.word	0xffffffff
	.align		4
        /*0008*/ 	.word	0x00000000
	.align		4
        /*000c*/ 	.word	0xfffffffe
	.align		4
        /*0010*/ 	.word	0x00000000
	.align		4
        /*0014*/ 	.word	0xfffffffd
	.align		4
        /*0018*/ 	.word	0x00000000
	.align		4
        /*001c*/ 	.word	0xfffffffc


//--------------------- .nv.constant4             --------------------------
	.section	.nv.constant4,"a",@progbits
	.align	8
	.align		8
.nv.constant4:
        /*0000*/ 	.dword	_$_str
	.align		8
        /*0008*/ 	.dword	_$_str_$_2


//--------------------- .text.triton_per_fused__weight_norm_interface_13 --------------------------
	.section	.text.triton_per_fused__weight_norm_interface_13,"ax",@progbits
	.sectionflags	@"SHF_BARRIERS=1"
	.align	128
        .global         triton_per_fused__weight_norm_interface_13
        .type           triton_per_fused__weight_norm_interface_13,@function
        .size           triton_per_fused__weight_norm_interface_13,(.L_x_1 - triton_per_fused__weight_norm_interface_13)
        .other          triton_per_fused__weight_norm_interface_13,@"STO_CUDA_ENTRY STV_DEFAULT"
triton_per_fused__weight_norm_interface_13:
.text.triton_per_fused__weight_norm_interface_13:
[----:B------:R-:W0:Y:S02]  /*0000*/  LDC R1, c[0x0][0x28] ;  /* 0x00000a00ff017b82 */ /* 0x000e240000000800 */
[----:B------:R-:W1:Y:S01]  /*0010*/  S2R R10, SR_TID.X ;  /* 0x00000000000a7919 */ /* 0x000e620000002100 */
[----:B------:R-:W2:Y:S01]  /*0020*/  LDC.64 R8, c[0x0][0x218] ;  /* 0x00008600ff087b82 */ /* 0x000ea20000000a00 */
[----:B------:R-:W-:Y:S01]  /*0030*/  CS2R R6, SRZ ;  /* 0x0000000000067805 */ /* 0x000fe2000001ff00 */
[----:B------:R-:W-:Y:S01]  /*0040*/  ULDC.64 UR6, c[0x0][0x208] ;  /* 0x0000820000067ab9 */ /* 0x000fe20000000a00 */
[----:B------:R-:W3:Y:S01]  /*0050*/  S2R R0, SR_CTAID.X ;  /* 0x0000000000007919 */ /* 0x000ee20000002500 */
[----:B-1----:R-:W-:-:S04]  /*0060*/  SHF.L.U32 R2, R10, 0x2, RZ ;  /* 0x000000020a027819 */ /* 0x002fc800000006ff */
[----:B------:R-:W-:-:S04]  /*0070*/  LOP3.LUT R5, R2, 0x3fc, RZ, 0xc0, !PT ;  /* 0x000003fc02057812 */ /* 0x000fc800078ec0ff */
[----:B------:R-:W-:Y:S01]  /*0080*/  ISETP.GE.U32.AND P0, PT, R5, 0x240, PT ;  /* 0x000002400500780c */ /* 0x000fe20003f06070 */
[----:B---3--:R-:W-:-:S04]  /*0090*/  IMAD R5, R0, 0x240, R5 ;  /* 0x0000024000057824 */ /* 0x008fc800078e0205 */
[----:B--2---:R-:W-:Y:S01]  /*00a0*/  IMAD.WIDE R8, R5, 0x4, R8 ;  /* 0x0000000405087825 */ /* 0x004fe200078e0208 */
[----:B------:R-:W-:-:S07]  /*00b0*/  CS2R R4, SRZ ;  /* 0x0000000000047805 */ /* 0x000fce000001ff00 */
[----:B------:R-:W2:Y:S01]  /*00c0*/  @!P0 LDG.E.128 R4, desc[UR6][R8.64] ;  /* 0x0000000608048981 */ /* 0x000ea2000c1e1d00 */
[----:B------:R-:W1:Y:S01]  /*00d0*/  S2UR UR5, SR_CgaCtaId ;  /* 0x00000000000579c3 */ /* 0x000e620000008800 */
[----:B------:R-:W-:Y:S01]  /*00e0*/  UMOV UR4, 0x400 ;  /* 0x0000040000047882 */ /* 0x000fe20000000000 */
[----:B------:R-:W-:Y:S01]  /*00f0*/  ISETP.GE.AND P1, PT, R10, 0x8, PT ;  /* 0x000000080a00780c */ /* 0x000fe20003f26270 */
[----:B-1----:R-:W-:Y:S01]  /*0100*/  UPRMT UR4, UR5, 0x654, UR4 ;  /* 0x0000065405047896 */ /* 0x002fe20008000004 */
[----:B--2---:R-:W-:Y:S02]  /*0110*/  SEL R5, R5, RZ, !P0 ;  /* 0x000000ff05057207 */ /* 0x004fe40004000000 */
[----:B------:R-:W-:Y:S02]  /*0120*/  SEL R4, R4, RZ, !P0 ;  /* 0x000000ff04047207 */ /* 0x000fe40004000000 */
[----:B------:R-:W-:Y:S01]  /*0130*/  SEL R6, R6, RZ, !P0 ;  /* 0x000000ff06067207 */ /* 0x000fe20004000000 */
[----:B------:R-:W-:Y:S01]  /*0140*/  FMUL R5, R5, R5 ;  /* 0x0000000505057220 */ /* 0x000fe20000400000 */
[----:B------:R-:W-:-:S03]  /*0150*/  SEL R7, R7, RZ, !P0 ;  /* 0x000000ff07077207 */ /* 0x000fc60004000000 */
[----:B------:R-:W-:-:S04]  /*0160*/  FFMA R5, R4, R4, R5 ;  /* 0x0000000404057223 */ /* 0x000fc80000000005 */
[----:B------:R-:W-:-:S04]  /*0170*/  FFMA R6, R6, R6, R5 ;  /* 0x0000000606067223 */ /* 0x000fc80000000005 */
[----:B------:R-:W-:-:S05]  /*0180*/  FFMA R6, R7, R7, R6 ;  /* 0x0000000707067223 */ /* 0x000fca0000000006 */
[----:B------:R-:W-:Y:S02]  /*0190*/  FSEL R6, R6, RZ, !P0 ;  /* 0x000000ff06067208 */ /* 0x000fe40004000000 */
[----:B------:R-:W-:-:S03]  /*01a0*/  LOP3.LUT P0, RZ, R10, 0x1f, RZ, 0xc0, !PT ;  /* 0x0000001f0aff7812 */ /* 0x000fc6000780c0ff */
[----:B------:R-:W1:Y:S02]  /*01b0*/  SHFL.BFLY PT, R5, R6, 0x10, 0x1f ;  /* 0x0e001f0006057f89 */ /* 0x000e6400000e0000 */
[----:B-1----:R-:W-:-:S05]  /*01c0*/  FADD R5, R6, R5 ;  /* 0x0000000506057221 */ /* 0x002fca0000000000 */
[----:B------:R-:W1:Y:S02]  /*01d0*/  SHFL.BFLY PT, R4, R5, 0x8, 0x1f ;  /* 0x0d001f0005047f89 */ /* 0x000e6400000e0000 */
[----:B-1----:R-:W-:Y:S01]  /*01e0*/  FADD R4, R5, R4 ;  /* 0x0000000405047221 */ /* 0x002fe20000000000 */
[----:B------:R-:W-:-:S04]  /*01f0*/  SHF.R.U32.HI R5, RZ, 0x3, R10 ;  /* 0x00000003ff057819 */ /* 0x000fc8000001160a */
[----:B------:R-:W1:Y:S01]  /*0200*/  SHFL.BFLY PT, R7, R4, 0x4, 0x1f ;  /* 0x0c801f0004077f89 */ /* 0x000e6200000e0000 */
[----:B------:R-:W-:Y:S01]  /*0210*/  LOP3.LUT R5, R5, 0x1c, RZ, 0xc0, !PT ;  /* 0x0000001c05057812 */ /* 0x000fe200078ec0ff */
[----:B-1----:R-:W-:-:S05]  /*0220*/  FADD R7, R4, R7 ;  /* 0x0000000704077221 */ /* 0x002fca0000000000 */
[----:B------:R-:W1:Y:S02]  /*0230*/  SHFL.BFLY PT, R8, R7, 0x2, 0x1f ;  /* 0x0c401f0007087f89 */ /* 0x000e6400000e0000 */
[----:B-1----:R-:W-:-:S05]  /*0240*/  FADD R8, R7, R8 ;  /* 0x0000000807087221 */ /* 0x002fca0000000000 */
[----:B------:R-:W1:Y:S02]  /*0250*/  SHFL.BFLY PT, R9, R8, 0x1, 0x1f ;  /* 0x0c201f0008097f89 */ /* 0x000e6400000e0000 */
[----:B-1----:R-:W-:-:S05]  /*0260*/  FADD R12, R8, R9 ;  /* 0x00000009080c7221 */ /* 0x002fca0000000000 */
[----:B------:R-:W-:Y:S01]  /*0270*/  @!P0 STS [R5+UR4], R12 ;  /* 0x0000000c05008988 */ /* 0x000fe20008000804 */
[----:B------:R-:W-:Y:S01]  /*0280*/  BAR.SYNC.DEFER_BLOCKING 0x0 ;  /* 0x0000000000007b1d */ /* 0x000fe20000010000 */
[----:B------:R-:W-:-:S04]  /*0290*/  LOP3.LUT P0, RZ, R10, 0x7, RZ, 0xc0, !PT ;  /* 0x000000070aff7812 */ /* 0x000fc8000780c0ff */
[----:B------:R-:W-:Y:S01]  /*02a0*/  ISETP.LT.AND P0, PT, R10, 0x8, !P0 ;  /* 0x000000080a00780c */ /* 0x000fe20004701270 */
[----:B------:R-:W1:Y:S04]  /*02b0*/  @!P1 LDS R3, [R2+UR4] ;  /* 0x0000000402039984 */ /* 0x000e680008000800 */
[----:B-1----:R-:W1:Y:S02]  /*02c0*/  SHFL.BFLY PT, R4, R3, 0x4, 0x1f ;  /* 0x0c801f0003047f89 */ /* 0x002e6400000e0000 */
[----:B-1----:R-:W-:-:S05]  /*02d0*/  FADD R6, R3, R4 ;  /* 0x0000000403067221 */ /* 0x002fca0000000000 */
[----:B------:R-:W1:Y:S02]  /*02e0*/  SHFL.BFLY PT, R7, R6, 0x2, 0x1f ;  /* 0x0c401f0006077f89 */ /* 0x000e6400000e0000 */
[----:B-1----:R-:W-:-:S05]  /*02f0*/  FADD R7, R6, R7 ;  /* 0x0000000706077221 */ /* 0x002fca0000000000 */
[----:B------:R-:W1:Y:S02]  /*0300*/  SHFL.BFLY PT, R4, R7, 0x1, 0x1f ;  /* 0x0c201f0007047f89 */ /* 0x000e6400000e0000 */
[----:B-1----:R-:W-:Y:S02]  /*0310*/  FADD R9, R7, R4 ;  /* 0x0000000407097221 */ /* 0x002fe40000000000 */
[----:B------:R-:W1:Y:S03]  /*0320*/  LDC.64 R4, c[0x0][0x210] ;  /* 0x00008400ff047b82 */ /* 0x000e660000000a00 */
[----:B------:R-:W-:Y:S05]  /*0330*/  @P0 STS [R2+UR4], R9 ;  /* 0x0000000902000988 */ /* 0x000fea0008000804 */
[----:B------:R-:W-:Y:S01]  /*0340*/  BAR.SYNC.DEFER_BLOCKING 0x0 ;  /* 0x0000000000007b1d */ /* 0x000fe20000010000 */
[----:B------:R-:W-:-:S05]  /*0350*/  LOP3.LUT P0, RZ, R10, 0xff, RZ, 0xc0, !PT ;  /* 0x000000ff0aff7812 */ /* 0x000fca000780c0ff */
[----:B------:R-:W2:Y:S02]  /*0360*/  LDS R8, [UR4] ;  /* 0x00000004ff087984 */ /* 0x000ea40008000800 */
[----:B--2---:R-:W-:Y:S01]  /*0370*/  FADD R8, RZ, R8 ;  /* 0x00000008ff087221 */ /* 0x004fe20000000000 */
[----:B------:R-:W-:Y:S06]  /*0380*/  BAR.SYNC.DEFER_BLOCKING 0x0 ;  /* 0x0000000000007b1d */ /* 0x000fec0000010000 */
[----:B-1----:R-:W-:Y:S05]  /*0390*/  @P0 EXIT ;  /* 0x000000000000094d */ /* 0x002fea0003800000 */
[----:B------:R-:W0:Y:S01]  /*03a0*/  MUFU.SQRT R7, R8 ;  /* 0x0000000800077308 */ /* 0x000e220000002000 */
[----:B------:R-:W-:-:S05]  /*03b0*/  IMAD.WIDE R2, R0, 0x4, R4 ;  /* 0x0000000400027825 */ /* 0x000fca00078e0204 */
[----:B0-----:R-:W-:Y:S01]  /*03c0*/  STG.E desc[UR6][R2.64], R7 ;  /* 0x0000000702007986 */ /* 0x001fe2000c101906 */
[----:B------:R-:W-:Y:S05]  /*03d0*/  EXIT ;  /* 0x000000000000794d */ /* 0x000fea0003800000 */
.L_x_0:
[----:B------:R-:W-:-:S00]  /*03e0*/  BRA `(.L_x_0) ;  /* 0xfffffffc00fc7947 */ /* 0x000fc0000383ffff */
[----:B------:R-:W-:-:S00]  /*03f0*/  NOP ;  /* 0x0000000000007918 */ /* 0x000fc00000000000 */
        /* <DEDUP_REMOVED lines=8> */
.L_x_1:


//--------------------- .nv.global.init           --------------------------
	.section	.nv.global.init,"aw",@progbits
.nv.global.init:
	.type		_$_str,@object
	.size		_$_str,(_$_str_$_2 - _$_str)
_$_str:
        /*0000*/ 	.byte	0x5f, 0x5f, 0x43, 0x55, 0x44, 0x41, 0x5f, 0x46, 0x54, 0x5a, 0x00
	.type		_$_str_$_2,@object
	.size		_$_str_$_2,(.L_1 - _$_str_$_2)
_$_str_$_2:
        /*000b*/ 	.byte	0x5f, 0x5f, 0x43, 0x55, 0x44, 0x41, 0x5f, 0x50, 0x52, 0x45, 0x43, 0x5f, 0x53, 0x51, 0x52, 0x54
        /*001b*/ 	.byte	0x00
.L_1:


//--------------------- .nv.shared.triton_per_fused__weight_norm_interface_13 --------------------------
	.section	.nv.shared.triton_per_fused__weight_norm_interface_13,"aw",@nobits
	.sectionflags	@""
	.align	16
	.zero		1024


//--------------------- .nv.constant0.triton_per_fused__weight_norm_interface_13 --------------------------
	.section	.nv.constant0.triton_per_fused__weight_norm_interface_13,"a",@progbits
	.sectionflags	@""
	.align	4
.nv.constant0.triton_per_fused__weight_norm_interface_13:
	.zero		552
